//
// Generated by NVIDIA NVVM Compiler
//
// Compiler Build ID: CL-36424714
// Cuda compilation tools, release 13.0, V13.0.88
// Based on NVVM 20.0.0
//

.version 9.0
.target sm_100
.address_size 64

	// .globl	_Z3addPiS_S_

.visible .entry _Z3addPiS_S_(
	.param .u64 .ptr .align 1 _Z3addPiS_S__param_0,
	.param .u64 .ptr .align 1 _Z3addPiS_S__param_1,
	.param .u64 .ptr .align 1 _Z3addPiS_S__param_2
)
{
	.reg .pred 	%p<2>;
	.reg .b32 	%r<5>;
	.reg .b64 	%rd<11>;

	ld.param.u64 	%rd1, [_Z3addPiS_S__param_0];
	ld.param.u64 	%rd2, [_Z3addPiS_S__param_1];
	ld.param.u64 	%rd3, [_Z3addPiS_S__param_2];
	mov.u32 	%r1, %ctaid.x;
	setp.gt.u32 	%p1, %r1, 8191;
	@%p1 bra 	$L__BB0_2;
	cvta.to.global.u64 	%rd4, %rd1;
	cvta.to.global.u64 	%rd5, %rd2;
	cvta.to.global.u64 	%rd6, %rd3;
	mul.wide.u32 	%rd7, %r1, 4;
	add.s64 	%rd8, %rd4, %rd7;
	ld.global.u32 	%r2, [%rd8];
	add.s64 	%rd9, %rd5, %rd7;
	ld.global.u32 	%r3, [%rd9];
	add.s32 	%r4, %r3, %r2;
	add.s64 	%rd10, %rd6, %rd7;
	st.global.u32 	[%rd10], %r4;
$L__BB0_2:
	ret;

}


// ===== COMPILED SASS (sm_100) =====

	.target	sm_100

	.elftype	@"ET_EXEC"


//--------------------- .note.nv.tkinfo           --------------------------
	.section	.note.nv.tkinfo,"",@"SHT_NOTE"
	.sectionflags	@"SHF_NOTE_NV_TKINFO"
	.tkinfo
        /*0018*/ 	.word	0x00000002
        /*0030*/ 	.string	""
        /*0030*/ 	.string	"ptxas"
        /*0030*/ 	.string	"Cuda compilation tools, release 13.0, V13.0.88"
        /*0030*/ 	.string	"Build cuda_13.0.r13.0/compiler.36424714_0"
        /*0030*/ 	.string	"-arch sm_100 -m 64 "



//--------------------- .note.nv.cuinfo           --------------------------
	.section	.note.nv.cuinfo,"",@"SHT_NOTE"
	.sectionflags	@"SHF_NOTE_NV_CUINFO"
        /*0018*/ 	.short	0x0002
        /*001a*/ 	.short	0x0064
        /*001c*/ 	.short	0x0082
	.zero		2


//--------------------- .nv.info                  --------------------------
	.section	.nv.info,"",@"SHT_CUDA_INFO"
	.align	4


	//----- nvinfo : EIATTR_REGCOUNT
	.align		4
        /*0000*/ 	.byte	0x04, 0x2f
        /*0002*/ 	.short	(.L_1 - .L_0)
	.align		4
.L_0:
        /*0004*/ 	.word	index@(_Z3addPiS_S_)
        /*0008*/ 	.word	0x0000000c


	//----- nvinfo : EIATTR_FRAME_SIZE
	.align		4
.L_1:
        /*000c*/ 	.byte	0x04, 0x11
        /*000e*/ 	.short	(.L_3 - .L_2)
	.align		4
.L_2:
        /*0010*/ 	.word	index@(_Z3addPiS_S_)
        /*0014*/ 	.word	0x00000000


	//----- nvinfo : EIATTR_MIN_STACK_SIZE
	.align		4
.L_3:
        /*0018*/ 	.byte	0x04, 0x12
        /*001a*/ 	.short	(.L_5 - .L_4)
	.align		4
.L_4:
        /*001c*/ 	.word	index@(_Z3addPiS_S_)
        /*0020*/ 	.word	0x00000000
.L_5:


//--------------------- .nv.compat                --------------------------
	.section	.nv.compat,"",@"SHT_CUDA_COMPAT_INFO"
	.align	4
        /*0000*/ 	.byte	0x02, 0x09, 0x00, 0x00, 0x02, 0x02, 0x01, 0x00, 0x02, 0x05, 0x05, 0x00, 0x03, 0x07, 0x01, 0x01
        /*0010*/ 	.byte	0x02, 0x03, 0x00, 0x00, 0x02, 0x06, 0x01, 0x00, 0x04, 0x0b, 0x08, 0x00, 0x09, 0x00, 0x00, 0x00
        /*0020*/ 	.byte	0x00, 0x00, 0x00, 0x00


//--------------------- .nv.info._Z3addPiS_S_     --------------------------
	.section	.nv.info._Z3addPiS_S_,"",@"SHT_CUDA_INFO"
	.sectionflags	@""
	.align	4


	//----- nvinfo : EIATTR_CUDA_API_VERSION
	.align		4
        /*0000*/ 	.byte	0x04, 0x37
        /*0002*/ 	.short	(.L_7 - .L_6)
.L_6:
        /*0004*/ 	.word	0x00000082


	//----- nvinfo : EIATTR_KPARAM_INFO
	.align		4
.L_7:
        /*0008*/ 	.byte	0x04, 0x17
        /*000a*/ 	.short	(.L_9 - .L_8)
.L_8:
        /*000c*/ 	.word	0x00000000
        /*0010*/ 	.short	0x0002
        /*0012*/ 	.short	0x0010
        /*0014*/ 	.byte	0x00, 0xf5, 0x21, 0x00


	//----- nvinfo : EIATTR_KPARAM_INFO
	.align		4
.L_9:
        /*0018*/ 	.byte	0x04, 0x17
        /*001a*/ 	.short	(.L_11 - .L_10)
.L_10:
        /*001c*/ 	.word	0x00000000
        /*0020*/ 	.short	0x0001
        /*0022*/ 	.short	0x0008
        /*0024*/ 	.byte	0x00, 0xf5, 0x21, 0x00


	//----- nvinfo : EIATTR_KPARAM_INFO
	.align		4
.L_11:
        /*0028*/ 	.byte	0x04, 0x17
        /*002a*/ 	.short	(.L_13 - .L_12)
.L_12:
        /*002c*/ 	.word	0x00000000
        /*0030*/ 	.short	0x0000
        /*0032*/ 	.short	0x0000
        /*0034*/ 	.byte	0x00, 0xf5, 0x21, 0x00


	//----- nvinfo : EIATTR_SPARSE_MMA_MASK
	.align		4
.L_13:
        /*0038*/ 	.byte	0x03, 0x50
        /*003a*/ 	.short	0x0000


	//----- nvinfo : EIATTR_MAXREG_COUNT
	.align		4
        /*003c*/ 	.byte	0x03, 0x1b
        /*003e*/ 	.short	0x00ff


	//----- nvinfo : EIATTR_MERCURY_ISA_VERSION
	.align		4
        /*0040*/ 	.byte	0x03, 0x5f
        /*0042*/ 	.short	0x0101


	//----- nvinfo : EIATTR_VRC_CTA_INIT_COUNT
	.align		4
        /*0044*/ 	.byte	0x02, 0x4a
	.zero		1
	.zero		1


	//----- nvinfo : EIATTR_EXIT_INSTR_OFFSETS
	.align		4
        /*0048*/ 	.byte	0x04, 0x1c
        /*004a*/ 	.short	(.L_15 - .L_14)


	//   ....[0]....
.L_14:
        /*004c*/ 	.word	0x00000030


	//   ....[1]....
        /*0050*/ 	.word	0x000000f0


	//----- nvinfo : EIATTR_CBANK_PARAM_SIZE
	.align		4
.L_15:
        /*0054*/ 	.byte	0x03, 0x19
        /*0056*/ 	.short	0x0018


	//----- nvinfo : EIATTR_PARAM_CBANK
	.align		4
        /*0058*/ 	.byte	0x04, 0x0a
        /*005a*/ 	.short	(.L_17 - .L_16)
	.align		4
.L_16:
        /*005c*/ 	.word	index@(.nv.constant0._Z3addPiS_S_)
        /*0060*/ 	.short	0x0380
        /*0062*/ 	.short	0x0018


	//----- nvinfo : EIATTR_SW_WAR
	.align		4
.L_17:
        /*0064*/ 	.byte	0x04, 0x36
        /*0066*/ 	.short	(.L_19 - .L_18)
.L_18:
        /*0068*/ 	.word	0x00000008
.L_19:


//--------------------- .nv.callgraph             --------------------------
	.section	.nv.callgraph,"",@"SHT_CUDA_CALLGRAPH"
	.align	4
	.sectionentsize	8
	.align		4
        /*0000*/ 	.word	0x00000000
	.align		4
        /*0004*/ 	.word	0xffffffff
	.align		4
        /*0008*/ 	.word	0x00000000
	.align		4
        /*000c*/ 	.word	0xfffffffe
	.align		4
        /*0010*/ 	.word	0x00000000
	.align		4
        /*0014*/ 	.word	0xfffffffd
	.align		4
        /*0018*/ 	.word	0x00000000
	.align		4
        /*001c*/ 	.word	0xfffffffc


//--------------------- .text._Z3addPiS_S_        --------------------------
	.section	.text._Z3addPiS_S_,"ax",@progbits
	.align	128
        .global         _Z3addPiS_S_
        .type           _Z3addPiS_S_,@function
        .size           _Z3addPiS_S_,(.L_x_1 - _Z3addPiS_S_)
        .other          _Z3addPiS_S_,@"STO_CUDA_ENTRY STV_DEFAULT"
_Z3addPiS_S_:
.text._Z3addPiS_S_:
[----:B------:R-:W-:Y:S01]  /*0000*/  LDC R1, c[0x0][0x37c] ;  /* 0x0000df00ff017b82 */ /* 0x000fe20000000800 */
[----:B------:R-:W0:Y:S02]  /*0010*/  S2R R9, SR_CTAID.X ;  /* 0x0000000000097919 */ /* 0x000e240000002500 */
[----:B0-----:R-:W-:-:S13]  /*0020*/  ISETP.GT.U32.AND P0, PT, R9, 0x1fff, PT ;  /* 0x00001fff0900780c */ /* 0x001fda0003f04070 */
[----:B------:R-:W-:Y:S05]  /*0030*/  @P0 EXIT ;  /* 0x000000000000094d */ /* 0x000fea0003800000 */
[----:B------:R-:W0:Y:S01]  /*0040*/  LDC.64 R2, c[0x0][0x380] ;  /* 0x0000e000ff027b82 */ /* 0x000e220000000a00 */
[----:B------:R-:W1:Y:S07]  /*0050*/  LDCU.64 UR4, c[0x0][0x358] ;  /* 0x00006b00ff0477ac */ /* 0x000e6e0008000a00 */
[----:B------:R-:W2:Y:S08]  /*0060*/  LDC.64 R4, c[0x0][0x388] ;  /* 0x0000e200ff047b82 */ /* 0x000eb00000000a00 */
[----:B------:R-:W3:Y:S01]  /*0070*/  LDC.64 R6, c[0x0][0x390] ;  /* 0x0000e400ff067b82 */ /* 0x000ee20000000a00 */
[----:B0-----:R-:W-:-:S06]  /*0080*/  IMAD.WIDE.U32 R2, R9, 0x4, R2 ;  /* 0x0000000409027825 */ /* 0x001fcc00078e0002 */
[----:B-1----:R-:W4:Y:S01]  /*0090*/  LDG.E R2, desc[UR4][R2.64] ;  /* 0x0000000402027981 */ /* 0x002f22000c1e1900 */
[----:B--2---:R-:W-:-:S06]  /*00a0*/  IMAD.WIDE.U32 R4, R9, 0x4, R4 ;  /* 0x0000000409047825 */ /* 0x004fcc00078e0004 */
[----:B------:R-:W4:Y:S01]  /*00b0*/  LDG.E R5, desc[UR4][R4.64] ;  /* 0x0000000404057981 */ /* 0x000f22000c1e1900 */
[----:B---3--:R-:W-:Y:S01]  /*00c0*/  IMAD.WIDE.U32 R6, R9, 0x4, R6 ;  /* 0x0000000409067825 */ /* 0x008fe200078e0006 */
[----:B----4-:R-:W-:-:S05]  /*00d0*/  IADD3 R9, PT, PT, R2, R5, RZ ;  /* 0x0000000502097210 */ /* 0x010fca0007ffe0ff */
[----:B------:R-:W-:Y:S01]  /*00e0*/  STG.E desc[UR4][R6.64], R9 ;  /* 0x0000000906007986 */ /* 0x000fe2000c101904 */
[----:B------:R-:W-:Y:S05]  /*00f0*/  EXIT ;  /* 0x000000000000794d */ /* 0x000fea0003800000 */
.L_x_0:
[----:B------:R-:W-:-:S00]  /*0100*/  BRA `(.L_x_0) ;  /* 0xfffffffc00fc7947 */ /* 0x000fc0000383ffff */
[----:B------:R-:W-:-:S00]  /*0110*/  NOP ;  /* 0x0000000000007918 */ /* 0x000fc00000000000 */
        /* <DEDUP_REMOVED lines=14> */
.L_x_1:


//--------------------- .nv.shared.reserved.0     --------------------------
	.section	.nv.shared.reserved.0,"aw",@nobits
	.weak		__nv_reservedSMEM_offset_0_alias
	.size		__nv_reservedSMEM_offset_0_alias, 0, 64
	.other		__nv_reservedSMEM_offset_0_alias,@"STO_CUDA_RESERVED_SHARED STV_DEFAULT"
__nv_reservedSMEM_offset_0_alias:
	.zero		0
	.zero		64


//--------------------- .nv.constant0._Z3addPiS_S_ --------------------------
	.section	.nv.constant0._Z3addPiS_S_,"a",@progbits
	.sectionflags	@""
	.align	4
.nv.constant0._Z3addPiS_S_:
	.zero		920


//--------------------- SYMBOLS --------------------------

	.type		.nv.reservedSmem.offset0,@object
	.size		.nv.reservedSmem.offset0,0x4
